//
// Generated by NVIDIA NVVM Compiler
//
// Compiler Build ID: CL-36424714
// Cuda compilation tools, release 13.0, V13.0.88
// Based on NVVM 20.0.0
//

.version 9.0
.target sm_100
.address_size 64

	// .globl	_Z10fillKernelPiii

.visible .entry _Z10fillKernelPiii(
	.param .u64 .ptr .align 1 _Z10fillKernelPiii_param_0,
	.param .u32 _Z10fillKernelPiii_param_1,
	.param .u32 _Z10fillKernelPiii_param_2
)
{
	.reg .pred 	%p<2>;
	.reg .b32 	%r<8>;
	.reg .b64 	%rd<5>;

	ld.param.u64 	%rd1, [_Z10fillKernelPiii_param_0];
	ld.param.u32 	%r3, [_Z10fillKernelPiii_param_1];
	ld.param.u32 	%r2, [_Z10fillKernelPiii_param_2];
	mov.u32 	%r4, %ctaid.x;
	mov.u32 	%r5, %ntid.x;
	mov.u32 	%r6, %tid.x;
	mad.lo.s32 	%r1, %r4, %r5, %r6;
	setp.ge.s32 	%p1, %r1, %r3;
	@%p1 bra 	$L__BB0_2;
	cvta.to.global.u64 	%rd2, %rd1;
	add.s32 	%r7, %r2, %r1;
	mul.wide.s32 	%rd3, %r1, 4;
	add.s64 	%rd4, %rd2, %rd3;
	st.global.u32 	[%rd4], %r7;
$L__BB0_2:
	ret;

}


// ===== COMPILED SASS (sm_100) =====

	.target	sm_100

	.elftype	@"ET_EXEC"


//--------------------- .note.nv.tkinfo           --------------------------
	.section	.note.nv.tkinfo,"",@"SHT_NOTE"
	.sectionflags	@"SHF_NOTE_NV_TKINFO"
	.tkinfo
        /*0018*/ 	.word	0x00000002
        /*0030*/ 	.string	""
        /*0030*/ 	.string	"ptxas"
        /*0030*/ 	.string	"Cuda compilation tools, release 13.0, V13.0.88"
        /*0030*/ 	.string	"Build cuda_13.0.r13.0/compiler.36424714_0"
        /*0030*/ 	.string	"-arch sm_100 -m 64 "



//--------------------- .note.nv.cuinfo           --------------------------
	.section	.note.nv.cuinfo,"",@"SHT_NOTE"
	.sectionflags	@"SHF_NOTE_NV_CUINFO"
        /*0018*/ 	.short	0x0002
        /*001a*/ 	.short	0x0064
        /*001c*/ 	.short	0x0082
	.zero		2


//--------------------- .nv.info                  --------------------------
	.section	.nv.info,"",@"SHT_CUDA_INFO"
	.align	4


	//----- nvinfo : EIATTR_REGCOUNT
	.align		4
        /*0000*/ 	.byte	0x04, 0x2f
        /*0002*/ 	.short	(.L_1 - .L_0)
	.align		4
.L_0:
        /*0004*/ 	.word	index@(_Z10fillKernelPiii)
        /*0008*/ 	.word	0x00000008


	//----- nvinfo : EIATTR_FRAME_SIZE
	.align		4
.L_1:
        /*000c*/ 	.byte	0x04, 0x11
        /*000e*/ 	.short	(.L_3 - .L_2)
	.align		4
.L_2:
        /*0010*/ 	.word	index@(_Z10fillKernelPiii)
        /*0014*/ 	.word	0x00000000


	//----- nvinfo : EIATTR_MIN_STACK_SIZE
	.align		4
.L_3:
        /*0018*/ 	.byte	0x04, 0x12
        /*001a*/ 	.short	(.L_5 - .L_4)
	.align		4
.L_4:
        /*001c*/ 	.word	index@(_Z10fillKernelPiii)
        /*0020*/ 	.word	0x00000000
.L_5:


//--------------------- .nv.compat                --------------------------
	.section	.nv.compat,"",@"SHT_CUDA_COMPAT_INFO"
	.align	4
        /*0000*/ 	.byte	0x02, 0x09, 0x00, 0x00, 0x02, 0x02, 0x01, 0x00, 0x02, 0x05, 0x05, 0x00, 0x03, 0x07, 0x01, 0x01
        /*0010*/ 	.byte	0x02, 0x03, 0x00, 0x00, 0x02, 0x06, 0x01, 0x00, 0x04, 0x0b, 0x08, 0x00, 0x09, 0x00, 0x00, 0x00
        /*0020*/ 	.byte	0x00, 0x00, 0x00, 0x00


//--------------------- .nv.info._Z10fillKernelPiii --------------------------
	.section	.nv.info._Z10fillKernelPiii,"",@"SHT_CUDA_INFO"
	.sectionflags	@""
	.align	4


	//----- nvinfo : EIATTR_CUDA_API_VERSION
	.align		4
        /*0000*/ 	.byte	0x04, 0x37
        /*0002*/ 	.short	(.L_7 - .L_6)
.L_6:
        /*0004*/ 	.word	0x00000082


	//----- nvinfo : EIATTR_KPARAM_INFO
	.align		4
.L_7:
        /*0008*/ 	.byte	0x04, 0x17
        /*000a*/ 	.short	(.L_9 - .L_8)
.L_8:
        /*000c*/ 	.word	0x00000000
        /*0010*/ 	.short	0x0002
        /*0012*/ 	.short	0x000c
        /*0014*/ 	.byte	0x00, 0xf0, 0x11, 0x00


	//----- nvinfo : EIATTR_KPARAM_INFO
	.align		4
.L_9:
        /*0018*/ 	.byte	0x04, 0x17
        /*001a*/ 	.short	(.L_11 - .L_10)
.L_10:
        /*001c*/ 	.word	0x00000000
        /*0020*/ 	.short	0x0001
        /*0022*/ 	.short	0x0008
        /*0024*/ 	.byte	0x00, 0xf0, 0x11, 0x00


	//----- nvinfo : EIATTR_KPARAM_INFO
	.align		4
.L_11:
        /*0028*/ 	.byte	0x04, 0x17
        /*002a*/ 	.short	(.L_13 - .L_12)
.L_12:
        /*002c*/ 	.word	0x00000000
        /*0030*/ 	.short	0x0000
        /*0032*/ 	.short	0x0000
        /*0034*/ 	.byte	0x00, 0xf5, 0x21, 0x00


	//----- nvinfo : EIATTR_SPARSE_MMA_MASK
	.align		4
.L_13:
        /*0038*/ 	.byte	0x03, 0x50
        /*003a*/ 	.short	0x0000


	//----- nvinfo : EIATTR_MAXREG_COUNT
	.align		4
        /*003c*/ 	.byte	0x03, 0x1b
        /*003e*/ 	.short	0x00ff


	//----- nvinfo : EIATTR_MERCURY_ISA_VERSION
	.align		4
        /*0040*/ 	.byte	0x03, 0x5f
        /*0042*/ 	.short	0x0101


	//----- nvinfo : EIATTR_VRC_CTA_INIT_COUNT
	.align		4
        /*0044*/ 	.byte	0x02, 0x4a
	.zero		1
	.zero		1


	//----- nvinfo : EIATTR_EXIT_INSTR_OFFSETS
	.align		4
        /*0048*/ 	.byte	0x04, 0x1c
        /*004a*/ 	.short	(.L_15 - .L_14)


	//   ....[0]....
.L_14:
        /*004c*/ 	.word	0x00000070


	//   ....[1]....
        /*0050*/ 	.word	0x000000e0


	//----- nvinfo : EIATTR_CBANK_PARAM_SIZE
	.align		4
.L_15:
        /*0054*/ 	.byte	0x03, 0x19
        /*0056*/ 	.short	0x0010


	//----- nvinfo : EIATTR_PARAM_CBANK
	.align		4
        /*0058*/ 	.byte	0x04, 0x0a
        /*005a*/ 	.short	(.L_17 - .L_16)
	.align		4
.L_16:
        /*005c*/ 	.word	index@(.nv.constant0._Z10fillKernelPiii)
        /*0060*/ 	.short	0x0380
        /*0062*/ 	.short	0x0010


	//----- nvinfo : EIATTR_SW_WAR
	.align		4
.L_17:
        /*0064*/ 	.byte	0x04, 0x36
        /*0066*/ 	.short	(.L_19 - .L_18)
.L_18:
        /*0068*/ 	.word	0x00000008
.L_19:


//--------------------- .nv.callgraph             --------------------------
	.section	.nv.callgraph,"",@"SHT_CUDA_CALLGRAPH"
	.align	4
	.sectionentsize	8
	.align		4
        /*0000*/ 	.word	0x00000000
	.align		4
        /*0004*/ 	.word	0xffffffff
	.align		4
        /*0008*/ 	.word	0x00000000
	.align		4
        /*000c*/ 	.word	0xfffffffe
	.align		4
        /*0010*/ 	.word	0x00000000
	.align		4
        /*0014*/ 	.word	0xfffffffd
	.align		4
        /*0018*/ 	.word	0x00000000
	.align		4
        /*001c*/ 	.word	0xfffffffc


//--------------------- .text._Z10fillKernelPiii  --------------------------
	.section	.text._Z10fillKernelPiii,"ax",@progbits
	.align	128
        .global         _Z10fillKernelPiii
        .type           _Z10fillKernelPiii,@function
        .size           _Z10fillKernelPiii,(.L_x_1 - _Z10fillKernelPiii)
        .other          _Z10fillKernelPiii,@"STO_CUDA_ENTRY STV_DEFAULT"
_Z10fillKernelPiii:
.text._Z10fillKernelPiii:
[----:B------:R-:W-:Y:S01]  /*0000*/  LDC R1, c[0x0][0x37c] ;  /* 0x0000df00ff017b82 */ /* 0x000fe20000000800 */
[----:B------:R-:W0:Y:S07]  /*0010*/  S2R R0, SR_TID.X ;  /* 0x0000000000007919 */ /* 0x000e2e0000002100 */
[----:B------:R-:W0:Y:S01]  /*0020*/  S2UR UR4, SR_CTAID.X ;  /* 0x00000000000479c3 */ /* 0x000e220000002500 */
[----:B------:R-:W1:Y:S07]  /*0030*/  LDCU UR5, c[0x0][0x388] ;  /* 0x00007100ff0577ac */ /* 0x000e6e0008000800 */
[----:B------:R-:W0:Y:S02]  /*0040*/  LDC R5, c[0x0][0x360] ;  /* 0x0000d800ff057b82 */ /* 0x000e240000000800 */
[----:B0-----:R-:W-:-:S05]  /*0050*/  IMAD R5, R5, UR4, R0 ;  /* 0x0000000405057c24 */ /* 0x001fca000f8e0200 */
[----:B-1----:R-:W-:-:S13]  /*0060*/  ISETP.GE.AND P0, PT, R5, UR5, PT ;  /* 0x0000000505007c0c */ /* 0x002fda000bf06270 */
[----:B------:R-:W-:Y:S05]  /*0070*/  @P0 EXIT ;  /* 0x000000000000094d */ /* 0x000fea0003800000 */
[----:B------:R-:W0:Y:S01]  /*0080*/  LDC.64 R2, c[0x0][0x380] ;  /* 0x0000e000ff027b82 */ /* 0x000e220000000a00 */
[----:B------:R-:W1:Y:S01]  /*0090*/  LDCU UR6, c[0x0][0x38c] ;  /* 0x00007180ff0677ac */ /* 0x000e620008000800 */
[----:B------:R-:W2:Y:S01]  /*00a0*/  LDCU.64 UR4, c[0x0][0x358] ;  /* 0x00006b00ff0477ac */ /* 0x000ea20008000a00 */
[C---:B0-----:R-:W-:Y:S01]  /*00b0*/  IMAD.WIDE R2, R5.reuse, 0x4, R2 ;  /* 0x0000000405027825 */ /* 0x041fe200078e0202 */
[----:B-1----:R-:W-:-:S05]  /*00c0*/  IADD3 R5, PT, PT, R5, UR6, RZ ;  /* 0x0000000605057c10 */ /* 0x002fca000fffe0ff */
[----:B--2---:R-:W-:Y:S01]  /*00d0*/  STG.E desc[UR4][R2.64], R5 ;  /* 0x0000000502007986 */ /* 0x004fe2000c101904 */
[----:B------:R-:W-:Y:S05]  /*00e0*/  EXIT ;  /* 0x000000000000794d */ /* 0x000fea0003800000 */
.L_x_0:
[----:B------:R-:W-:-:S00]  /*00f0*/  BRA `(.L_x_0) ;  /* 0xfffffffc00fc7947 */ /* 0x000fc0000383ffff */
[----:B------:R-:W-:-:S00]  /*0100*/  NOP ;  /* 0x0000000000007918 */ /* 0x000fc00000000000 */
[----:B------:R-:W-:-:S00]  /*0110*/  NOP ;  /* 0x0000000000007918 */ /* 0x000fc00000000000 */
[----:B------:R-:W-:-:S00]  /*0120*/  NOP ;  /* 0x0000000000007918 */ /* 0x000fc00000000000 */
[----:B------:R-:W-:-:S00]  /*0130*/  NOP ;  /* 0x0000000000007918 */ /* 0x000fc00000000000 */
[----:B------:R-:W-:-:S00]  /*0140*/  NOP ;  /* 0x0000000000007918 */ /* 0x000fc00000000000 */
[----:B------:R-:W-:-:S00]  /*0150*/  NOP ;  /* 0x0000000000007918 */ /* 0x000fc00000000000 */
[----:B------:R-:W-:-:S00]  /*0160*/  NOP ;  /* 0x0000000000007918 */ /* 0x000fc00000000000 */
[----:B------:R-:W-:-:S00]  /*0170*/  NOP ;  /* 0x0000000000007918 */ /* 0x000fc00000000000 */
.L_x_1:


//--------------------- .nv.shared.reserved.0     --------------------------
	.section	.nv.shared.reserved.0,"aw",@nobits
	.weak		__nv_reservedSMEM_offset_0_alias
	.size		__nv_reservedSMEM_offset_0_alias, 0, 64
	.other		__nv_reservedSMEM_offset_0_alias,@"STO_CUDA_RESERVED_SHARED STV_DEFAULT"
__nv_reservedSMEM_offset_0_alias:
	.zero		0
	.zero		64


//--------------------- .nv.constant0._Z10fillKernelPiii --------------------------
	.section	.nv.constant0._Z10fillKernelPiii,"a",@progbits
	.sectionflags	@""
	.align	4
.nv.constant0._Z10fillKernelPiii:
	.zero		912


//--------------------- SYMBOLS --------------------------

	.type		.nv.reservedSmem.offset0,@object
	.size		.nv.reservedSmem.offset0,0x4
